//
// Generated by NVIDIA NVVM Compiler
//
// Compiler Build ID: CL-36424714
// Cuda compilation tools, release 13.0, V13.0.88
// Based on NVVM 20.0.0
//

.version 9.0
.target sm_100
.address_size 64

	// .globl	_Z9debugMarkILi0EEvv

.visible .entry _Z9debugMarkILi0EEvv()
{


	ret;

}


// ===== COMPILED SASS (sm_100) =====

	.target	sm_100

	.elftype	@"ET_EXEC"


//--------------------- .note.nv.tkinfo           --------------------------
	.section	.note.nv.tkinfo,"",@"SHT_NOTE"
	.sectionflags	@"SHF_NOTE_NV_TKINFO"
	.tkinfo
        /*0018*/ 	.word	0x00000002
        /*0030*/ 	.string	""
        /*0030*/ 	.string	"ptxas"
        /*0030*/ 	.string	"Cuda compilation tools, release 13.0, V13.0.88"
        /*0030*/ 	.string	"Build cuda_13.0.r13.0/compiler.36424714_0"
        /*0030*/ 	.string	"-arch sm_100 -m 64 "



//--------------------- .note.nv.cuinfo           --------------------------
	.section	.note.nv.cuinfo,"",@"SHT_NOTE"
	.sectionflags	@"SHF_NOTE_NV_CUINFO"
        /*0018*/ 	.short	0x0002
        /*001a*/ 	.short	0x0064
        /*001c*/ 	.short	0x0082
	.zero		2


//--------------------- .nv.info                  --------------------------
	.section	.nv.info,"",@"SHT_CUDA_INFO"
	.align	4


	//----- nvinfo : EIATTR_REGCOUNT
	.align		4
        /*0000*/ 	.byte	0x04, 0x2f
        /*0002*/ 	.short	(.L_1 - .L_0)
	.align		4
.L_0:
        /*0004*/ 	.word	index@(_Z9debugMarkILi0EEvv)
        /*0008*/ 	.word	0x00000004


	//----- nvinfo : EIATTR_FRAME_SIZE
	.align		4
.L_1:
        /*000c*/ 	.byte	0x04, 0x11
        /*000e*/ 	.short	(.L_3 - .L_2)
	.align		4
.L_2:
        /*0010*/ 	.word	index@(_Z9debugMarkILi0EEvv)
        /*0014*/ 	.word	0x00000000


	//----- nvinfo : EIATTR_MIN_STACK_SIZE
	.align		4
.L_3:
        /*0018*/ 	.byte	0x04, 0x12
        /*001a*/ 	.short	(.L_5 - .L_4)
	.align		4
.L_4:
        /*001c*/ 	.word	index@(_Z9debugMarkILi0EEvv)
        /*0020*/ 	.word	0x00000000
.L_5:


//--------------------- .nv.compat                --------------------------
	.section	.nv.compat,"",@"SHT_CUDA_COMPAT_INFO"
	.align	4
        /*0000*/ 	.byte	0x02, 0x09, 0x00, 0x00, 0x02, 0x02, 0x01, 0x00, 0x02, 0x05, 0x05, 0x00, 0x03, 0x07, 0x01, 0x01
        /*0010*/ 	.byte	0x02, 0x03, 0x00, 0x00, 0x02, 0x06, 0x01, 0x00, 0x04, 0x0b, 0x08, 0x00, 0x09, 0x00, 0x00, 0x00
        /*0020*/ 	.byte	0x00, 0x00, 0x00, 0x00


//--------------------- .nv.info._Z9debugMarkILi0EEvv --------------------------
	.section	.nv.info._Z9debugMarkILi0EEvv,"",@"SHT_CUDA_INFO"
	.sectionflags	@""
	.align	4


	//----- nvinfo : EIATTR_CUDA_API_VERSION
	.align		4
        /*0000*/ 	.byte	0x04, 0x37
        /*0002*/ 	.short	(.L_7 - .L_6)
.L_6:
        /*0004*/ 	.word	0x00000082


	//----- nvinfo : EIATTR_SPARSE_MMA_MASK
	.align		4
.L_7:
        /*0008*/ 	.byte	0x03, 0x50
        /*000a*/ 	.short	0x0000


	//----- nvinfo : EIATTR_MAXREG_COUNT
	.align		4
        /*000c*/ 	.byte	0x03, 0x1b
        /*000e*/ 	.short	0x00ff


	//----- nvinfo : EIATTR_MERCURY_ISA_VERSION
	.align		4
        /*0010*/ 	.byte	0x03, 0x5f
        /*0012*/ 	.short	0x0101


	//----- nvinfo : EIATTR_VRC_CTA_INIT_COUNT
	.align		4
        /*0014*/ 	.byte	0x02, 0x4a
	.zero		1
	.zero		1


	//----- nvinfo : EIATTR_EXIT_INSTR_OFFSETS
	.align		4
        /*0018*/ 	.byte	0x04, 0x1c
        /*001a*/ 	.short	(.L_9 - .L_8)


	//   ....[0]....
.L_8:
        /*001c*/ 	.word	0x00000010


	//----- nvinfo : EIATTR_SW_WAR
	.align		4
.L_9:
        /*0020*/ 	.byte	0x04, 0x36
        /*0022*/ 	.short	(.L_11 - .L_10)
.L_10:
        /*0024*/ 	.word	0x00000008
.L_11:


//--------------------- .nv.callgraph             --------------------------
	.section	.nv.callgraph,"",@"SHT_CUDA_CALLGRAPH"
	.align	4
	.sectionentsize	8
	.align		4
        /*0000*/ 	.word	0x00000000
	.align		4
        /*0004*/ 	.word	0xffffffff
	.align		4
        /*0008*/ 	.word	0x00000000
	.align		4
        /*000c*/ 	.word	0xfffffffe
	.align		4
        /*0010*/ 	.word	0x00000000
	.align		4
        /*0014*/ 	.word	0xfffffffd
	.align		4
        /*0018*/ 	.word	0x00000000
	.align		4
        /*001c*/ 	.word	0xfffffffc


//--------------------- .text._Z9debugMarkILi0EEvv --------------------------
	.section	.text._Z9debugMarkILi0EEvv,"ax",@progbits
	.align	128
        .global         _Z9debugMarkILi0EEvv
        .type           _Z9debugMarkILi0EEvv,@function
        .size           _Z9debugMarkILi0EEvv,(.L_x_1 - _Z9debugMarkILi0EEvv)
        .other          _Z9debugMarkILi0EEvv,@"STO_CUDA_ENTRY STV_DEFAULT"
_Z9debugMarkILi0EEvv:
.text._Z9debugMarkILi0EEvv:
[----:B------:R-:W-:Y:S01]  /*0000*/  LDC R1, c[0x0][0x37c] ;  /* 0x0000df00ff017b82 */ /* 0x000fe20000000800 */
[----:B------:R-:W-:Y:S05]  /*0010*/  EXIT ;  /* 0x000000000000794d */ /* 0x000fea0003800000 */
.L_x_0:
[----:B------:R-:W-:-:S00]  /*0020*/  BRA `(.L_x_0) ;  /* 0xfffffffc00fc7947 */ /* 0x000fc0000383ffff */
[----:B------:R-:W-:-:S00]  /*0030*/  NOP ;  /* 0x0000000000007918 */ /* 0x000fc00000000000 */
        /* <DEDUP_REMOVED lines=12> */
.L_x_1:


//--------------------- .nv.shared.reserved.0     --------------------------
	.section	.nv.shared.reserved.0,"aw",@nobits
	.weak		__nv_reservedSMEM_offset_0_alias
	.size		__nv_reservedSMEM_offset_0_alias, 0, 64
	.other		__nv_reservedSMEM_offset_0_alias,@"STO_CUDA_RESERVED_SHARED STV_DEFAULT"
__nv_reservedSMEM_offset_0_alias:
	.zero		0
	.zero		64


//--------------------- .nv.constant0._Z9debugMarkILi0EEvv --------------------------
	.section	.nv.constant0._Z9debugMarkILi0EEvv,"a",@progbits
	.sectionflags	@""
	.align	4
.nv.constant0._Z9debugMarkILi0EEvv:
	.zero		896


//--------------------- SYMBOLS --------------------------

	.type		.nv.reservedSmem.offset0,@object
	.size		.nv.reservedSmem.offset0,0x4
